	.headerflags	@"EF_CUDA_TEXMODE_UNIFIED EF_CUDA_64BIT_ADDRESS EF_CUDA_ACCELERATORS EF_CUDA_SM90 EF_CUDA_VIRTUAL_SM(EF_CUDA_SM90)"
	.elftype	@"ET_EXEC"


//--------------------- .nv.info                  --------------------------
	.section	.nv.info,"",@"SHT_CUDA_INFO"
	.align	4


	//----- nvinfo : EIATTR_REGCOUNT
	.align		4
        /*0000*/ 	.byte	0x04, 0x2f
        /*0002*/ 	.short	(.L_1 - .L_0)
	.align		4
.L_0:
        /*0004*/ 	.word	index@(triton_poi_fused_convolution_leaky_relu_19)
        /*0008*/ 	.word	0x0000000e


	//----- nvinfo : EIATTR_MIN_STACK_SIZE
	.align		4
.L_1:
        /*000c*/ 	.byte	0x04, 0x12
        /*000e*/ 	.short	(.L_3 - .L_2)
	.align		4
.L_2:
        /*0010*/ 	.word	index@(triton_poi_fused_convolution_leaky_relu_19)
        /*0014*/ 	.word	0x00000000


	//----- nvinfo : EIATTR_FRAME_SIZE
	.align		4
.L_3:
        /*0018*/ 	.byte	0x04, 0x11
        /*001a*/ 	.short	(.L_5 - .L_4)
	.align		4
.L_4:
        /*001c*/ 	.word	index@(triton_poi_fused_convolution_leaky_relu_19)
        /*0020*/ 	.word	0x00000000


	//----- nvinfo : EIATTR_MIN_STACK_SIZE
	.align		4
.L_5:
        /*0024*/ 	.byte	0x04, 0x12
        /*0026*/ 	.short	(.L_7 - .L_6)
	.align		4
.L_6:
        /*0028*/ 	.word	index@(triton_poi_fused_convolution_leaky_relu_19)
        /*002c*/ 	.word	0x00000000
.L_7:


//--------------------- .nv.info.triton_poi_fused_convolution_leaky_relu_19 --------------------------
	.section	.nv.info.triton_poi_fused_convolution_leaky_relu_19,"",@"SHT_CUDA_INFO"
	.sectionflags	@""
	.align	4


	//----- nvinfo : EIATTR_CUDA_API_VERSION
	.align		4
        /*0000*/ 	.byte	0x04, 0x37
        /*0002*/ 	.short	(.L_9 - .L_8)
.L_8:
        /*0004*/ 	.word	0x0000007c


	//----- nvinfo : EIATTR_KPARAM_INFO
	.align		4
.L_9:
        /*0008*/ 	.byte	0x04, 0x17
        /*000a*/ 	.short	(.L_11 - .L_10)
.L_10:
        /*000c*/ 	.word	0x00000000
        /*0010*/ 	.short	0x0003
        /*0012*/ 	.short	0x0018
        /*0014*/ 	.byte	0x00, 0xf0, 0x11, 0x00


	//----- nvinfo : EIATTR_KPARAM_INFO
	.align		4
.L_11:
        /*0018*/ 	.byte	0x04, 0x17
        /*001a*/ 	.short	(.L_13 - .L_12)
.L_12:
        /*001c*/ 	.word	0x00000000
        /*0020*/ 	.short	0x0002
        /*0022*/ 	.short	0x0010
        /*0024*/ 	.byte	0x00, 0xf4, 0x21, 0x00


	//----- nvinfo : EIATTR_KPARAM_INFO
	.align		4
.L_13:
        /*0028*/ 	.byte	0x04, 0x17
        /*002a*/ 	.short	(.L_15 - .L_14)
.L_14:
        /*002c*/ 	.word	0x00000000
        /*0030*/ 	.short	0x0001
        /*0032*/ 	.short	0x0008
        /*0034*/ 	.byte	0x00, 0xf4, 0x21, 0x00


	//----- nvinfo : EIATTR_KPARAM_INFO
	.align		4
.L_15:
        /*0038*/ 	.byte	0x04, 0x17
        /*003a*/ 	.short	(.L_17 - .L_16)
.L_16:
        /*003c*/ 	.word	0x00000000
        /*0040*/ 	.short	0x0000
        /*0042*/ 	.short	0x0000
        /*0044*/ 	.byte	0x00, 0xf4, 0x21, 0x00


	//----- nvinfo : EIATTR_SPARSE_MMA_MASK
	.align		4
.L_17:
        /*0048*/ 	.byte	0x03, 0x50
        /*004a*/ 	.short	0x0000


	//----- nvinfo : EIATTR_MAXREG_COUNT
	.align		4
        /*004c*/ 	.byte	0x03, 0x1b
        /*004e*/ 	.short	0x00ff


	//----- nvinfo : EIATTR_EXIT_INSTR_OFFSETS
	.align		4
        /*0050*/ 	.byte	0x04, 0x1c
        /*0052*/ 	.short	(.L_19 - .L_18)


	//   ....[0]....
.L_18:
        /*0054*/ 	.word	0x000001d0


	//----- nvinfo : EIATTR_REQNTID
	.align		4
.L_19:
        /*0058*/ 	.byte	0x04, 0x10
        /*005a*/ 	.short	(.L_21 - .L_20)
.L_20:
        /*005c*/ 	.word	0x00000080
        /*0060*/ 	.word	0x00000001
        /*0064*/ 	.word	0x00000001


	//----- nvinfo : EIATTR_CBANK_PARAM_SIZE
	.align		4
.L_21:
        /*0068*/ 	.byte	0x03, 0x19
        /*006a*/ 	.short	0x001c


	//----- nvinfo : EIATTR_PARAM_CBANK
	.align		4
        /*006c*/ 	.byte	0x04, 0x0a
        /*006e*/ 	.short	(.L_23 - .L_22)
	.align		4
.L_22:
        /*0070*/ 	.word	index@(.nv.constant0.triton_poi_fused_convolution_leaky_relu_19)
        /*0074*/ 	.short	0x0210
        /*0076*/ 	.short	0x001c


	//----- nvinfo : EIATTR_SW_WAR
	.align		4
.L_23:
        /*0078*/ 	.byte	0x04, 0x36
        /*007a*/ 	.short	(.L_25 - .L_24)
.L_24:
        /*007c*/ 	.word	0x00000008
.L_25:


//--------------------- .nv.callgraph             --------------------------
	.section	.nv.callgraph,"",@"SHT_CUDA_CALLGRAPH"
	.align	4
	.sectionentsize	8
	.align		4
        /*0000*/ 	.word	0x00000000
	.align		4
        /*0004*/ 	.word	0xffffffff
	.align		4
        /*0008*/ 	.word	0x00000000
	.align		4
        /*000c*/ 	.word	0xfffffffe
	.align		4
        /*0010*/ 	.word	0x00000000
	.align		4
        /*0014*/ 	.word	0xfffffffd
	.align		4
        /*0018*/ 	.word	0x00000000
	.align		4
        /*001c*/ 	.word	0xfffffffc


//--------------------- .text.triton_poi_fused_convolution_leaky_relu_19 --------------------------
	.section	.text.triton_poi_fused_convolution_leaky_relu_19,"ax",@progbits
	.align	128
        .global         triton_poi_fused_convolution_leaky_relu_19
        .type           triton_poi_fused_convolution_leaky_relu_19,@function
        .size           triton_poi_fused_convolution_leaky_relu_19,(.L_x_1 - triton_poi_fused_convolution_leaky_relu_19)
        .other          triton_poi_fused_convolution_leaky_relu_19,@"STO_CUDA_ENTRY STV_DEFAULT"
triton_poi_fused_convolution_leaky_relu_19:
.text.triton_poi_fused_convolution_leaky_relu_19:
[----:B------:R-:W-:Y:S01]  /*0000*/  LDC R1, c[0x0][0x28] ;  /* 0x00000a00ff017b82 */ /* 0x000fe20000000800 */
[----:B------:R-:W1:Y:S07]  /*0010*/  S2R R0, SR_TID.X ;  /* 0x0000000000007919 */ /* 0x000e6e0000002100 */
[----:B------:R-:W2:Y:S01]  /*0020*/  LDC.64 R4, c[0x0][0x218] ;  /* 0x00008600ff047b82 */ /* 0x000ea20000000a00 */
[----:B------:R-:W-:Y:S01]  /*0030*/  ULDC.64 UR4, c[0x0][0x208] ;  /* 0x0000820000047ab9 */ /* 0x000fe20000000a00 */
[----:B------:R-:W-:Y:S01]  /*0040*/  ULDC.64 UR6, c[0x0][0x220] ;  /* 0x0000880000067ab9 */ /* 0x000fe20000000a00 */
[----:B------:R-:W3:Y:S05]  /*0050*/  S2R R7, SR_CTAID.X ;  /* 0x0000000000077919 */ /* 0x000eea0000002500 */
[----:B------:R-:W4:Y:S01]  /*0060*/  LDC.64 R2, c[0x0][0x210] ;  /* 0x00008400ff027b82 */ /* 0x000f220000000a00 */
[----:B-1----:R-:W-:Y:S01]  /*0070*/  IMAD.SHL.U32 R0, R0, 0x2, RZ ;  /* 0x0000000200007824 */ /* 0x002fe200078e00ff */
[----:B---3--:R-:W-:-:S04]  /*0080*/  SHF.R.S32.HI R6, RZ, 0x17, R7 ;  /* 0x00000017ff067819 */ /* 0x008fc80000011407 */
[----:B------:R-:W-:-:S05]  /*0090*/  LOP3.LUT R0, R0, 0xfe, RZ, 0xc0, !PT ;  /* 0x000000fe00007812 */ /* 0x000fca00078ec0ff */
[----:B------:R-:W-:Y:S01]  /*00a0*/  IMAD R7, R7, 0x100, R0 ;  /* 0x0000010007077824 */ /* 0x000fe200078e0200 */
[----:B------:R-:W-:-:S03]  /*00b0*/  SGXT R0, R6, 0x1 ;  /* 0x000000010600781a */ /* 0x000fc60000000200 */
[----:B----4-:R-:W-:Y:S01]  /*00c0*/  IMAD.WIDE R2, R7, 0x4, R2 ;  /* 0x0000000407027825 */ /* 0x010fe200078e0202 */
[----:B------:R-:W-:-:S04]  /*00d0*/  LEA.HI R0, R0, R7, RZ, 0x9 ;  /* 0x0000000700007211 */ /* 0x000fc800078f48ff */
[----:B------:R-:W-:-:S05]  /*00e0*/  SHF.R.S32.HI R9, RZ, 0x9, R0 ;  /* 0x00000009ff097819 */ /* 0x000fca0000011400 */
[----:B--2---:R-:W-:Y:S02]  /*00f0*/  IMAD.WIDE R4, R9, 0x4, R4 ;  /* 0x0000000409047825 */ /* 0x004fe400078e0204 */
[----:B------:R-:W2:Y:S04]  /*0100*/  LDG.E.64 R8, desc[UR4][R2.64] ;  /* 0x0000000402087981 */ /* 0x000ea8000c1e1b00 */
[----:B------:R-:W2:Y:S01]  /*0110*/  LDG.E.EL R4, desc[UR4][R4.64] ;  /* 0x0000000404047981 */ /* 0x000ea2000c2e1900 */
[----:B------:R-:W-:-:S04]  /*0120*/  IADD3 R6, P2, R7, UR6, RZ ;  /* 0x0000000607067c10 */ /* 0x000fc8000ff5e0ff */
[----:B------:R-:W-:Y:S02]  /*0130*/  LEA.HI.X.SX32 R7, R7, UR7, 0x1, P2 ;  /* 0x0000000707077c11 */ /* 0x000fe400090f0eff */
[CC--:B--2---:R-:W-:Y:S01]  /*0140*/  FSETP.GT.AND P1, PT, R8.reuse, -R4.reuse, PT ;  /* 0x800000040800720b */ /* 0x0c4fe20003f24000 */
[--C-:B------:R-:W-:Y:S01]  /*0150*/  FADD R8, R8, R4.reuse ;  /* 0x0000000408087221 */ /* 0x100fe20000000000 */
[C---:B------:R-:W-:Y:S01]  /*0160*/  FSETP.GT.AND P0, PT, R9.reuse, -R4, PT ;  /* 0x800000040900720b */ /* 0x040fe20003f04000 */
[----:B------:R-:W-:Y:S01]  /*0170*/  FADD R9, R9, R4 ;  /* 0x0000000409097221 */ /* 0x000fe20000000000 */
[----:B------:R-:W-:Y:S02]  /*0180*/  SEL R0, RZ, 0x1, !P1 ;  /* 0x00000001ff007807 */ /* 0x000fe40004800000 */
[----:B------:R-:W-:Y:S02]  /*0190*/  SEL R11, RZ, 0x100, !P0 ;  /* 0x00000100ff0b7807 */ /* 0x000fe40004000000 */
[----:B------:R-:W-:Y:S03]  /*01a0*/  STG.E.64 desc[UR4][R2.64], R8 ;  /* 0x0000000802007986 */ /* 0x000fe6000c101b04 */
[----:B------:R-:W-:-:S05]  /*01b0*/  IMAD.IADD R11, R0, 0x1, R11 ;  /* 0x00000001000b7824 */ /* 0x000fca00078e020b */
[----:B------:R-:W-:Y:S01]  /*01c0*/  STG.E.U16 desc[UR4][R6.64], R11 ;  /* 0x0000000b06007986 */ /* 0x000fe2000c101504 */
[----:B------:R-:W-:Y:S05]  /*01d0*/  EXIT ;  /* 0x000000000000794d */ /* 0x000fea0003800000 */
.L_x_0:
[----:B------:R-:W-:-:S00]  /*01e0*/  BRA `(.L_x_0) ;  /* 0xfffffffc00fc7947 */ /* 0x000fc0000383ffff */
[----:B------:R-:W-:-:S00]  /*01f0*/  NOP ;  /* 0x0000000000007918 */ /* 0x000fc00000000000 */
        /* <DEDUP_REMOVED lines=8> */
.L_x_1:


//--------------------- .nv.constant0.triton_poi_fused_convolution_leaky_relu_19 --------------------------
	.section	.nv.constant0.triton_poi_fused_convolution_leaky_relu_19,"a",@progbits
	.sectionflags	@""
	.align	4
.nv.constant0.triton_poi_fused_convolution_leaky_relu_19:
	.zero		556
